	.headerflags	@"EF_CUDA_TEXMODE_UNIFIED EF_CUDA_64BIT_ADDRESS EF_CUDA_ACCELERATORS EF_CUDA_SM90 EF_CUDA_VIRTUAL_SM(EF_CUDA_SM90)"
	.elftype	@"ET_EXEC"


//--------------------- .nv.info                  --------------------------
	.section	.nv.info,"",@"SHT_CUDA_INFO"
	.align	4


	//----- nvinfo : EIATTR_REGCOUNT
	.align		4
        /*0000*/ 	.byte	0x04, 0x2f
        /*0002*/ 	.short	(.L_1 - .L_0)
	.align		4
.L_0:
        /*0004*/ 	.word	index@(triton_poi_fused__unsafe_index_add_convolution_mul_sigmoid_sub_138)
        /*0008*/ 	.word	0x00000020


	//----- nvinfo : EIATTR_MIN_STACK_SIZE
	.align		4
.L_1:
        /*000c*/ 	.byte	0x04, 0x12
        /*000e*/ 	.short	(.L_3 - .L_2)
	.align		4
.L_2:
        /*0010*/ 	.word	index@(triton_poi_fused__unsafe_index_add_convolution_mul_sigmoid_sub_138)
        /*0014*/ 	.word	0x00000000


	//----- nvinfo : EIATTR_FRAME_SIZE
	.align		4
.L_3:
        /*0018*/ 	.byte	0x04, 0x11
        /*001a*/ 	.short	(.L_5 - .L_4)
	.align		4
.L_4:
        /*001c*/ 	.word	index@(triton_poi_fused__unsafe_index_add_convolution_mul_sigmoid_sub_138)
        /*0020*/ 	.word	0x00000000


	//----- nvinfo : EIATTR_MIN_STACK_SIZE
	.align		4
.L_5:
        /*0024*/ 	.byte	0x04, 0x12
        /*0026*/ 	.short	(.L_7 - .L_6)
	.align		4
.L_6:
        /*0028*/ 	.word	index@(triton_poi_fused__unsafe_index_add_convolution_mul_sigmoid_sub_138)
        /*002c*/ 	.word	0x00000000
.L_7:


//--------------------- .nv.info.triton_poi_fused__unsafe_index_add_convolution_mul_sigmoid_sub_138 --------------------------
	.section	.nv.info.triton_poi_fused__unsafe_index_add_convolution_mul_sigmoid_sub_138,"",@"SHT_CUDA_INFO"
	.sectionflags	@""
	.align	4


	//----- nvinfo : EIATTR_CUDA_API_VERSION
	.align		4
        /*0000*/ 	.byte	0x04, 0x37
        /*0002*/ 	.short	(.L_9 - .L_8)
.L_8:
        /*0004*/ 	.word	0x0000007c


	//----- nvinfo : EIATTR_KPARAM_INFO
	.align		4
.L_9:
        /*0008*/ 	.byte	0x04, 0x17
        /*000a*/ 	.short	(.L_11 - .L_10)
.L_10:
        /*000c*/ 	.word	0x00000000
        /*0010*/ 	.short	0x0009
        /*0012*/ 	.short	0x0048
        /*0014*/ 	.byte	0x00, 0xf0, 0x11, 0x00


	//----- nvinfo : EIATTR_KPARAM_INFO
	.align		4
.L_11:
        /*0018*/ 	.byte	0x04, 0x17
        /*001a*/ 	.short	(.L_13 - .L_12)
.L_12:
        /*001c*/ 	.word	0x00000000
        /*0020*/ 	.short	0x0008
        /*0022*/ 	.short	0x0040
        /*0024*/ 	.byte	0x00, 0xf4, 0x21, 0x00


	//----- nvinfo : EIATTR_KPARAM_INFO
	.align		4
.L_13:
        /*0028*/ 	.byte	0x04, 0x17
        /*002a*/ 	.short	(.L_15 - .L_14)
.L_14:
        /*002c*/ 	.word	0x00000000
        /*0030*/ 	.short	0x0007
        /*0032*/ 	.short	0x0038
        /*0034*/ 	.byte	0x00, 0xf4, 0x21, 0x00


	//----- nvinfo : EIATTR_KPARAM_INFO
	.align		4
.L_15:
        /*0038*/ 	.byte	0x04, 0x17
        /*003a*/ 	.short	(.L_17 - .L_16)
.L_16:
        /*003c*/ 	.word	0x00000000
        /*0040*/ 	.short	0x0006
        /*0042*/ 	.short	0x0030
        /*0044*/ 	.byte	0x00, 0xf4, 0x21, 0x00


	//----- nvinfo : EIATTR_KPARAM_INFO
	.align		4
.L_17:
        /*0048*/ 	.byte	0x04, 0x17
        /*004a*/ 	.short	(.L_19 - .L_18)
.L_18:
        /*004c*/ 	.word	0x00000000
        /*0050*/ 	.short	0x0005
        /*0052*/ 	.short	0x0028
        /*0054*/ 	.byte	0x00, 0xf4, 0x21, 0x00


	//----- nvinfo : EIATTR_KPARAM_INFO
	.align		4
.L_19:
        /*0058*/ 	.byte	0x04, 0x17
        /*005a*/ 	.short	(.L_21 - .L_20)
.L_20:
        /*005c*/ 	.word	0x00000000
        /*0060*/ 	.short	0x0004
        /*0062*/ 	.short	0x0020
        /*0064*/ 	.byte	0x00, 0xf4, 0x21, 0x00


	//----- nvinfo : EIATTR_KPARAM_INFO
	.align		4
.L_21:
        /*0068*/ 	.byte	0x04, 0x17
        /*006a*/ 	.short	(.L_23 - .L_22)
.L_22:
        /*006c*/ 	.word	0x00000000
        /*0070*/ 	.short	0x0003
        /*0072*/ 	.short	0x0018
        /*0074*/ 	.byte	0x00, 0xf4, 0x21, 0x00


	//----- nvinfo : EIATTR_KPARAM_INFO
	.align		4
.L_23:
        /*0078*/ 	.byte	0x04, 0x17
        /*007a*/ 	.short	(.L_25 - .L_24)
.L_24:
        /*007c*/ 	.word	0x00000000
        /*0080*/ 	.short	0x0002
        /*0082*/ 	.short	0x0010
        /*0084*/ 	.byte	0x00, 0xf4, 0x21, 0x00


	//----- nvinfo : EIATTR_KPARAM_INFO
	.align		4
.L_25:
        /*0088*/ 	.byte	0x04, 0x17
        /*008a*/ 	.short	(.L_27 - .L_26)
.L_26:
        /*008c*/ 	.word	0x00000000
        /*0090*/ 	.short	0x0001
        /*0092*/ 	.short	0x0008
        /*0094*/ 	.byte	0x00, 0xf4, 0x21, 0x00


	//----- nvinfo : EIATTR_KPARAM_INFO
	.align		4
.L_27:
        /*0098*/ 	.byte	0x04, 0x17
        /*009a*/ 	.short	(.L_29 - .L_28)
.L_28:
        /*009c*/ 	.word	0x00000000
        /*00a0*/ 	.short	0x0000
        /*00a2*/ 	.short	0x0000
        /*00a4*/ 	.byte	0x00, 0xf4, 0x21, 0x00


	//----- nvinfo : EIATTR_SPARSE_MMA_MASK
	.align		4
.L_29:
        /*00a8*/ 	.byte	0x03, 0x50
        /*00aa*/ 	.short	0x0000


	//----- nvinfo : EIATTR_MAXREG_COUNT
	.align		4
        /*00ac*/ 	.byte	0x03, 0x1b
        /*00ae*/ 	.short	0x00ff


	//----- nvinfo : EIATTR_EXIT_INSTR_OFFSETS
	.align		4
        /*00b0*/ 	.byte	0x04, 0x1c
        /*00b2*/ 	.short	(.L_31 - .L_30)


	//   ....[0]....
.L_30:
        /*00b4*/ 	.word	0x000009d0


	//----- nvinfo : EIATTR_REQNTID
	.align		4
.L_31:
        /*00b8*/ 	.byte	0x04, 0x10
        /*00ba*/ 	.short	(.L_33 - .L_32)
.L_32:
        /*00bc*/ 	.word	0x00000080
        /*00c0*/ 	.word	0x00000001
        /*00c4*/ 	.word	0x00000001


	//----- nvinfo : EIATTR_CBANK_PARAM_SIZE
	.align		4
.L_33:
        /*00c8*/ 	.byte	0x03, 0x19
        /*00ca*/ 	.short	0x004c


	//----- nvinfo : EIATTR_PARAM_CBANK
	.align		4
        /*00cc*/ 	.byte	0x04, 0x0a
        /*00ce*/ 	.short	(.L_35 - .L_34)
	.align		4
.L_34:
        /*00d0*/ 	.word	index@(.nv.constant0.triton_poi_fused__unsafe_index_add_convolution_mul_sigmoid_sub_138)
        /*00d4*/ 	.short	0x0210
        /*00d6*/ 	.short	0x004c


	//----- nvinfo : EIATTR_SW_WAR
	.align		4
.L_35:
        /*00d8*/ 	.byte	0x04, 0x36
        /*00da*/ 	.short	(.L_37 - .L_36)
.L_36:
        /*00dc*/ 	.word	0x00000008
.L_37:


//--------------------- .nv.callgraph             --------------------------
	.section	.nv.callgraph,"",@"SHT_CUDA_CALLGRAPH"
	.align	4
	.sectionentsize	8
	.align		4
        /*0000*/ 	.word	0x00000000
	.align		4
        /*0004*/ 	.word	0xffffffff
	.align		4
        /*0008*/ 	.word	0x00000000
	.align		4
        /*000c*/ 	.word	0xfffffffe
	.align		4
        /*0010*/ 	.word	0x00000000
	.align		4
        /*0014*/ 	.word	0xfffffffd
	.align		4
        /*0018*/ 	.word	0x00000000
	.align		4
        /*001c*/ 	.word	0xfffffffc


//--------------------- .text.triton_poi_fused__unsafe_index_add_convolution_mul_sigmoid_sub_138 --------------------------
	.section	.text.triton_poi_fused__unsafe_index_add_convolution_mul_sigmoid_sub_138,"ax",@progbits
	.align	128
        .global         triton_poi_fused__unsafe_index_add_convolution_mul_sigmoid_sub_138
        .type           triton_poi_fused__unsafe_index_add_convolution_mul_sigmoid_sub_138,@function
        .size           triton_poi_fused__unsafe_index_add_convolution_mul_sigmoid_sub_138,(.L_x_1 - triton_poi_fused__unsafe_index_add_convolution_mul_sigmoid_sub_138)
        .other          triton_poi_fused__unsafe_index_add_convolution_mul_sigmoid_sub_138,@"STO_CUDA_ENTRY STV_DEFAULT"
triton_poi_fused__unsafe_index_add_convolution_mul_sigmoid_sub_138:
.text.triton_poi_fused__unsafe_index_add_convolution_mul_sigmoid_sub_138:
[----:B------:R-:W-:Y:S01]  /*0000*/  LDC R1, c[0x0][0x28] ;  /* 0x00000a00ff017b82 */ /* 0x000fe20000000800 */
[----:B------:R-:W1:Y:S07]  /*0010*/  S2R R0, SR_TID.X ;  /* 0x0000000000007919 */ /* 0x000e6e0000002100 */
[----:B------:R-:W2:Y:S01]  /*0020*/  LDC.64 R16, c[0x0][0x218] ;  /* 0x00008600ff107b82 */ /* 0x000ea20000000a00 */
[----:B------:R-:W-:Y:S01]  /*0030*/  ULDC.64 UR4, c[0x0][0x208] ;  /* 0x0000820000047ab9 */ /* 0x000fe20000000a00 */
[----:B------:R-:W-:Y:S01]  /*0040*/  ULDC.64 UR6, c[0x0][0x228] ;  /* 0x00008a0000067ab9 */ /* 0x000fe20000000a00 */
[----:B------:R-:W3:Y:S05]  /*0050*/  S2R R3, SR_CTAID.X ;  /* 0x0000000000037919 */ /* 0x000eea0000002500 */
[----:B------:R-:W4:Y:S08]  /*0060*/  LDC.64 R12, c[0x0][0x220] ;  /* 0x00008800ff0c7b82 */ /* 0x000f300000000a00 */
[----:B------:R-:W5:Y:S01]  /*0070*/  LDC.64 R8, c[0x0][0x238] ;  /* 0x00008e00ff087b82 */ /* 0x000f620000000a00 */
[----:B-1----:R-:W-:-:S05]  /*0080*/  IMAD.SHL.U32 R0, R0, 0x2, RZ ;  /* 0x0000000200007824 */ /* 0x002fca00078e00ff */
[----:B------:R-:W-:-:S05]  /*0090*/  LOP3.LUT R0, R0, 0xfe, RZ, 0xc0, !PT ;  /* 0x000000fe00007812 */ /* 0x000fca00078ec0ff */
[----:B---3--:R-:W-:-:S05]  /*00a0*/  IMAD R0, R3, 0x100, R0 ;  /* 0x0000010003007824 */ /* 0x008fca00078e0200 */
[----:B------:R-:W-:-:S04]  /*00b0*/  SHF.R.S32.HI R5, RZ, 0x1f, R0 ;  /* 0x0000001fff057819 */ /* 0x000fc80000011400 */
[----:B------:R-:W-:-:S04]  /*00c0*/  LEA.HI R6, R5, R0, RZ, 0x6 ;  /* 0x0000000005067211 */ /* 0x000fc800078f30ff */
[----:B------:R-:W-:-:S04]  /*00d0*/  SHF.R.S32.HI R2, RZ, 0x6, R6 ;  /* 0x00000006ff027819 */ /* 0x000fc80000011406 */
[----:B------:R-:W-:-:S04]  /*00e0*/  LEA.HI R4, R2, R2, RZ, 0x6 ;  /* 0x0000000202047211 */ /* 0x000fc800078f30ff */
[----:B------:R-:W-:Y:S02]  /*00f0*/  LOP3.LUT R7, R4, 0xffffffc0, RZ, 0xc0, !PT ;  /* 0xffffffc004077812 */ /* 0x000fe400078ec0ff */
[----:B------:R-:W1:Y:S02]  /*0100*/  LDC.64 R4, c[0x0][0x248] ;  /* 0x00009200ff047b82 */ /* 0x000e640000000a00 */
[----:B------:R-:W-:Y:S02]  /*0110*/  IADD3 R2, R2, -R7, RZ ;  /* 0x8000000702027210 */ /* 0x000fe40007ffe0ff */
[----:B------:R-:W-:-:S03]  /*0120*/  LOP3.LUT R7, R6, 0xffffffc0, RZ, 0xc0, !PT ;  /* 0xffffffc006077812 */ /* 0x000fc600078ec0ff */
[----:B--2---:R-:W-:-:S06]  /*0130*/  IMAD.WIDE R16, R2, 0x8, R16 ;  /* 0x0000000802107825 */ /* 0x004fcc00078e0210 */
[----:B------:R-:W2:Y:S01]  /*0140*/  LDG.E.EL.64 R16, desc[UR4][R16.64] ;  /* 0x0000000410107981 */ /* 0x000ea2000c2e1b00 */
[----:B------:R-:W-:-:S04]  /*0150*/  IMAD.IADD R6, R0, 0x1, -R7 ;  /* 0x0000000100067824 */ /* 0x000fc800078e0a07 */
[----:B----4-:R-:W-:-:S04]  /*0160*/  IMAD.WIDE R12, R6, 0x8, R12 ;  /* 0x00000008060c7825 */ /* 0x010fc800078e020c */
[----:B-1----:R-:W-:Y:S02]  /*0170*/  IMAD.WIDE R4, R2, 0x8, R4 ;  /* 0x0000000802047825 */ /* 0x002fe400078e0204 */
[----:B------:R-:W3:Y:S04]  /*0180*/  LDG.E.EL.128 R12, desc[UR4][R12.64] ;  /* 0x000000040c0c7981 */ /* 0x000ee8000c2e1d00 */
[----:B------:R-:W4:Y:S01]  /*0190*/  LDG.E.EL.64 R4, desc[UR4][R4.64] ;  /* 0x0000000404047981 */ /* 0x000f22000c2e1b00 */
[----:B-----5:R-:W-:-:S06]  /*01a0*/  IMAD.WIDE R8, R6, 0x8, R8 ;  /* 0x0000000806087825 */ /* 0x020fcc00078e0208 */
[----:B------:R-:W5:Y:S01]  /*01b0*/  LDG.E.EL.128 R8, desc[UR4][R8.64] ;  /* 0x0000000408087981 */ /* 0x000f62000c2e1d00 */
[----:B------:R-:W-:-:S04]  /*01c0*/  SHF.R.S32.HI R3, RZ, 0x17, R3 ;  /* 0x00000017ff037819 */ /* 0x000fc80000011403 */
[----:B------:R-:W-:Y:S02]  /*01d0*/  SGXT R3, R3, 0x1 ;  /* 0x000000010303781a */ /* 0x000fe40000000200 */
[----:B--2---:R-:W-:-:S04]  /*01e0*/  SHF.R.U32.HI R7, RZ, 0x1c, R17 ;  /* 0x0000001cff077819 */ /* 0x004fc80000011611 */
[----:B------:R-:W-:-:S04]  /*01f0*/  LOP3.LUT R7, R7, 0x8, RZ, 0xc0, !PT ;  /* 0x0000000807077812 */ /* 0x000fc800078ec0ff */
[----:B------:R-:W-:Y:S02]  /*0200*/  IADD3 R18, P0, R16, R7, RZ ;  /* 0x0000000710127210 */ /* 0x000fe40007f1e0ff */
[----:B---3--:R-:W-:-:S03]  /*0210*/  LEA R19, P1, R14, UR6, 0x2 ;  /* 0x000000060e137c11 */ /* 0x008fc6000f8210ff */
[----:B------:R-:W-:Y:S01]  /*0220*/  IMAD.X R17, RZ, RZ, R17, P0 ;  /* 0x000000ffff117224 */ /* 0x000fe200000e0611 */
[C---:B------:R-:W-:Y:S02]  /*0230*/  LEA R22, P0, R12.reuse, UR6, 0x2 ;  /* 0x000000060c167c11 */ /* 0x040fe4000f8010ff */
[----:B------:R-:W-:Y:S02]  /*0240*/  SHF.R.U32.HI R25, RZ, 0x1a, R13 ;  /* 0x0000001aff197819 */ /* 0x000fe4000001160d */
[----:B----4-:R-:W-:Y:S02]  /*0250*/  SHF.R.U32.HI R16, RZ, 0x1c, R5 ;  /* 0x0000001cff107819 */ /* 0x010fe40000011605 */
[----:B------:R-:W-:Y:S02]  /*0260*/  LEA.HI.X R12, R12, UR7, R13, 0x2, P0 ;  /* 0x000000070c0c7c11 */ /* 0x000fe400080f140d */
[----:B------:R-:W-:Y:S02]  /*0270*/  SHF.R.U32.HI R20, RZ, 0x1a, R15 ;  /* 0x0000001aff147819 */ /* 0x000fe4000001160f */
[----:B------:R-:W-:-:S02]  /*0280*/  LOP3.LUT R13, R16, 0x8, RZ, 0xc0, !PT ;  /* 0x00000008100d7812 */ /* 0x000fc400078ec0ff */
[----:B------:R-:W-:Y:S02]  /*0290*/  LEA.HI.X R7, R14, UR7, R15, 0x2, P1 ;  /* 0x000000070e077c11 */ /* 0x000fe400088f140f */
[----:B------:R-:W-:Y:S02]  /*02a0*/  LOP3.LUT R14, R20, 0x20, RZ, 0xc0, !PT ;  /* 0x00000020140e7812 */ /* 0x000fe400078ec0ff */
[----:B------:R-:W-:Y:S02]  /*02b0*/  LOP3.LUT R25, R25, 0x20, RZ, 0xc0, !PT ;  /* 0x0000002019197812 */ /* 0x000fe400078ec0ff */
[----:B------:R-:W-:Y:S02]  /*02c0*/  IADD3 R20, P2, R4, R13, RZ ;  /* 0x0000000d04147210 */ /* 0x000fe40007f5e0ff */
[----:B------:R-:W-:Y:S02]  /*02d0*/  IADD3 R19, P1, R14, R19, RZ ;  /* 0x000000130e137210 */ /* 0x000fe40007f3e0ff */
[----:B------:R-:W-:-:S02]  /*02e0*/  IADD3 R25, P0, R25, R22, RZ ;  /* 0x0000001619197210 */ /* 0x000fc40007f1e0ff */
[----:B------:R-:W-:Y:S01]  /*02f0*/  IADD3.X R13, RZ, R5, RZ, P2, !PT ;  /* 0x00000005ff0d7210 */ /* 0x000fe200017fe4ff */
[----:B------:R-:W-:Y:S01]  /*0300*/  IMAD.X R7, RZ, RZ, R7, P1 ;  /* 0x000000ffff077224 */ /* 0x000fe200008e0607 */
[C---:B------:R-:W-:Y:S01]  /*0310*/  SHF.L.U64.HI R4, R18.reuse, 0x5, R17 ;  /* 0x0000000512047819 */ /* 0x040fe20000010211 */
[----:B------:R-:W-:Y:S01]  /*0320*/  IMAD.X R12, RZ, RZ, R12, P0 ;  /* 0x000000ffff0c7224 */ /* 0x000fe200000e060c */
[----:B------:R-:W-:Y:S02]  /*0330*/  LEA.HI R5, R3, R0, RZ, 0xc ;  /* 0x0000000003057211 */ /* 0x000fe400078f60ff */
[----:B------:R-:W-:Y:S02]  /*0340*/  SHF.L.U32 R18, R18, 0x5, RZ ;  /* 0x0000000512127819 */ /* 0x000fe400000006ff */
[----:B------:R-:W-:Y:S02]  /*0350*/  SHF.L.U64.HI R3, R20, 0x5, R13 ;  /* 0x0000000514037819 */ /* 0x000fe4000001020d */
[----:B------:R-:W-:-:S02]  /*0360*/  IADD3 R14, P1, R19, R18, RZ ;  /* 0x00000012130e7210 */ /* 0x000fc40007f3e0ff */
[----:B------:R-:W-:Y:S02]  /*0370*/  SHF.R.S32.HI R5, RZ, 0xc, R5 ;  /* 0x0000000cff057819 */ /* 0x000fe40000011405 */
[----:B------:R-:W-:Y:S02]  /*0380*/  SHF.L.U32 R20, R20, 0x5, RZ ;  /* 0x0000000514147819 */ /* 0x000fe400000006ff */
[----:B------:R-:W-:Y:S01]  /*0390*/  IADD3 R16, P0, R18, R25, RZ ;  /* 0x0000001912107210 */ /* 0x000fe20007f1e0ff */
[----:B------:R-:W-:Y:S01]  /*03a0*/  IMAD.SHL.U32 R5, R5, 0x40, RZ ;  /* 0x0000004005057824 */ /* 0x000fe200078e00ff */
[----:B------:R-:W-:Y:S02]  /*03b0*/  IADD3.X R15, R7, R4, RZ, P1, !PT ;  /* 0x00000004070f7210 */ /* 0x000fe40000ffe4ff */
[----:B-----5:R-:W-:Y:S01]  /*03c0*/  SHF.R.U32.HI R21, RZ, 0x1a, R9 ;  /* 0x0000001aff157819 */ /* 0x020fe20000011609 */
[----:B------:R-:W-:Y:S01]  /*03d0*/  IMAD.X R17, R4, 0x1, R12, P0 ;  /* 0x0000000104117824 */ /* 0x000fe200000e060c */
[----:B------:R-:W-:Y:S01]  /*03e0*/  IADD3 R24, P2, R20, R25, RZ ;  /* 0x0000001914187210 */ /* 0x000fe20007f5e0ff */
[----:B------:R-:W-:Y:S01]  /*03f0*/  IMAD.WIDE R14, R5, 0x4, R14 ;  /* 0x00000004050e7825 */ /* 0x000fe200078e020e */
[----:B------:R-:W-:-:S02]  /*0400*/  SHF.R.U32.HI R26, RZ, 0x1a, R11 ;  /* 0x0000001aff1a7819 */ /* 0x000fc4000001160b */
[----:B------:R-:W-:Y:S01]  /*0410*/  LEA R28, P0, R8, UR6, 0x2 ;  /* 0x00000006081c7c11 */ /* 0x000fe2000f8010ff */
[----:B------:R-:W-:Y:S01]  /*0420*/  IMAD.WIDE R16, R5, 0x4, R16 ;  /* 0x0000000405107825 */ /* 0x000fe200078e0210 */
[----:B------:R-:W-:Y:S01]  /*0430*/  LOP3.LUT R21, R21, 0x20, RZ, 0xc0, !PT ;  /* 0x0000002015157812 */ /* 0x000fe200078ec0ff */
[----:B------:R1:W2:Y:S01]  /*0440*/  LDG.E.EL R23, desc[UR4][R14.64] ;  /* 0x000000040e177981 */ /* 0x0002a2000c2e1900 */
[----:B------:R-:W-:Y:S02]  /*0450*/  IADD3.X R25, R3, R12, RZ, P2, !PT ;  /* 0x0000000c03197210 */ /* 0x000fe400017fe4ff */
[----:B------:R-:W3:Y:S01]  /*0460*/  LDC.64 R12, c[0x0][0x230] ;  /* 0x00008c00ff0c7b82 */ /* 0x000ee20000000a00 */
[----:B------:R-:W-:Y:S01]  /*0470*/  LEA R27, P2, R10, UR6, 0x2 ;  /* 0x000000060a1b7c11 */ /* 0x000fe2000f8410ff */
[----:B------:R4:W5:Y:S01]  /*0480*/  LDG.E.EL R22, desc[UR4][R16.64] ;  /* 0x0000000410167981 */ /* 0x000962000c2e1900 */
[----:B------:R-:W-:Y:S01]  /*0490*/  LOP3.LUT R26, R26, 0x20, RZ, 0xc0, !PT ;  /* 0x000000201a1a7812 */ /* 0x000fe200078ec0ff */
[----:B------:R-:W-:Y:S01]  /*04a0*/  IMAD.WIDE R24, R5, 0x4, R24 ;  /* 0x0000000405187825 */ /* 0x000fe200078e0218 */
[----:B------:R-:W-:-:S02]  /*04b0*/  LEA.HI.X R29, R8, UR7, R9, 0x2, P0 ;  /* 0x00000007081d7c11 */ /* 0x000fc400080f1409 */
[----:B------:R-:W-:Y:S01]  /*04c0*/  IADD3 R21, P1, R21, R28, RZ ;  /* 0x0000001c15157210 */ /* 0x000fe20007f3e0ff */
[----:B------:R-:W3:Y:S01]  /*04d0*/  LDC.64 R8, c[0x0][0x240] ;  /* 0x00009000ff087b82 */ /* 0x000ee20000000a00 */
[----:B------:R-:W-:Y:S01]  /*04e0*/  LEA.HI.X R11, R10, UR7, R11, 0x2, P2 ;  /* 0x000000070a0b7c11 */ /* 0x000fe200090f140b */
[----:B------:R-:W2:Y:S01]  /*04f0*/  LDG.E.EL R24, desc[UR4][R24.64] ;  /* 0x0000000418187981 */ /* 0x000ea2000c2e1900 */
[----:B-1----:R-:W-:Y:S01]  /*0500*/  IADD3 R15, P0, R26, R27, RZ ;  /* 0x0000001b1a0f7210 */ /* 0x002fe20007f1e0ff */
[----:B----4-:R-:W-:Y:S01]  /*0510*/  IMAD.X R17, RZ, RZ, R29, P1 ;  /* 0x000000ffff117224 */ /* 0x010fe200008e061d */
[----:B------:R-:W-:Y:S02]  /*0520*/  IADD3 R14, P1, R21, R18, RZ ;  /* 0x00000012150e7210 */ /* 0x000fe40007f3e0ff */
[----:B------:R-:W-:Y:S01]  /*0530*/  IADD3 R16, P4, R20, R21, RZ ;  /* 0x0000001514107210 */ /* 0x000fe20007f9e0ff */
[----:B------:R-:W1:Y:S01]  /*0540*/  LDC.64 R26, c[0x0][0x250] ;  /* 0x00009400ff1a7b82 */ /* 0x000e620000000a00 */
[----:B------:R-:W-:-:S02]  /*0550*/  IADD3 R10, P3, R20, R19, RZ ;  /* 0x00000013140a7210 */ /* 0x000fc40007f7e0ff */
[----:B------:R-:W-:Y:S02]  /*0560*/  IADD3 R18, P2, R15, R18, RZ ;  /* 0x000000120f127210 */ /* 0x000fe40007f5e0ff */
[----:B------:R-:W-:Y:S02]  /*0570*/  IADD3.X R21, RZ, R11, RZ, P0, !PT ;  /* 0x0000000bff157210 */ /* 0x000fe400007fe4ff */
[----:B------:R-:W-:Y:S01]  /*0580*/  IADD3 R20, P5, R20, R15, RZ ;  /* 0x0000000f14147210 */ /* 0x000fe20007fbe0ff */
[C---:B------:R-:W-:Y:S01]  /*0590*/  IMAD.X R11, R3.reuse, 0x1, R7, P3 ;  /* 0x00000001030b7824 */ /* 0x040fe200018e0607 */
[----:B------:R-:W-:Y:S01]  /*05a0*/  IADD3.X R15, R17, R4, RZ, P1, !PT ;  /* 0x00000004110f7210 */ /* 0x000fe20000ffe4ff */
[C---:B------:R-:W-:Y:S01]  /*05b0*/  IMAD.X R17, R3.reuse, 0x1, R17, P4 ;  /* 0x0000000103117824 */ /* 0x040fe200020e0611 */
[----:B------:R-:W-:Y:S01]  /*05c0*/  IADD3.X R19, R21, R4, RZ, P2, !PT ;  /* 0x0000000415137210 */ /* 0x000fe200017fe4ff */
[----:B------:R-:W-:Y:S01]  /*05d0*/  IMAD.X R21, R3, 0x1, R21, P5 ;  /* 0x0000000103157824 */ /* 0x000fe200028e0615 */
[----:B---3--:R-:W5:Y:S01]  /*05e0*/  LDG.E R13, desc[UR4][R12.64] ;  /* 0x000000040c0d7981 */ /* 0x008f62000c1e1900 */
[----:B------:R-:W-:-:S04]  /*05f0*/  IMAD.WIDE R14, R5, 0x4, R14 ;  /* 0x00000004050e7825 */ /* 0x000fc800078e020e */
[C---:B------:R-:W-:Y:S02]  /*0600*/  IMAD.WIDE R16, R5.reuse, 0x4, R16 ;  /* 0x0000000405107825 */ /* 0x040fe400078e0210 */
[----:B------:R-:W3:Y:S02]  /*0610*/  LDG.E.EL R14, desc[UR4][R14.64] ;  /* 0x000000040e0e7981 */ /* 0x000ee4000c2e1900 */
[C---:B------:R-:W-:Y:S02]  /*0620*/  IMAD.WIDE R10, R5.reuse, 0x4, R10 ;  /* 0x00000004050a7825 */ /* 0x040fe400078e020a */
[----:B------:R-:W4:Y:S02]  /*0630*/  LDG.E.EL R16, desc[UR4][R16.64] ;  /* 0x0000000410107981 */ /* 0x000f24000c2e1900 */
[C---:B------:R-:W-:Y:S02]  /*0640*/  IMAD.WIDE R18, R5.reuse, 0x4, R18 ;  /* 0x0000000405127825 */ /* 0x040fe400078e0212 */
[----:B------:R-:W4:Y:S02]  /*0650*/  LDG.E.EL R10, desc[UR4][R10.64] ;  /* 0x000000040a0a7981 */ /* 0x000f24000c2e1900 */
[----:B------:R-:W-:-:S02]  /*0660*/  IMAD.WIDE R20, R5, 0x4, R20 ;  /* 0x0000000405147825 */ /* 0x000fc400078e0214 */
[----:B------:R-:W4:Y:S02]  /*0670*/  LDG.E.EL R18, desc[UR4][R18.64] ;  /* 0x0000000412127981 */ /* 0x000f24000c2e1900 */
[----:B0-----:R-:W-:Y:S02]  /*0680*/  IMAD.WIDE R8, R6, 0x4, R8 ;  /* 0x0000000406087825 */ /* 0x001fe400078e0208 */
[----:B------:R-:W4:Y:S02]  /*0690*/  LDG.E.EL R20, desc[UR4][R20.64] ;  /* 0x0000000414147981 */ /* 0x000f24000c2e1900 */
[----:B-1----:R-:W-:Y:S02]  /*06a0*/  IMAD.WIDE R2, R2, 0x4, R26 ;  /* 0x0000000402027825 */ /* 0x002fe400078e021a */
[----:B------:R-:W4:Y:S04]  /*06b0*/  LDG.E.EL.64 R8, desc[UR4][R8.64] ;  /* 0x0000000408087981 */ /* 0x000f28000c2e1b00 */
[----:B------:R-:W4:Y:S01]  /*06c0*/  LDG.E.EL R2, desc[UR4][R2.64] ;  /* 0x0000000402027981 */ /* 0x000f22000c2e1900 */
[C---:B-----5:R-:W-:Y:S01]  /*06d0*/  FADD R5, R13.reuse, R22 ;  /* 0x000000160d057221 */ /* 0x060fe20000000000 */
[C---:B--2---:R-:W-:Y:S01]  /*06e0*/  FADD R7, R13.reuse, R24 ;  /* 0x000000180d077221 */ /* 0x044fe20000000000 */
[C---:B------:R-:W-:Y:S01]  /*06f0*/  FADD R4, R13.reuse, R23 ;  /* 0x000000170d047221 */ /* 0x040fe20000000000 */
[C---:B---3--:R-:W-:Y:S01]  /*0700*/  FADD R14, R13.reuse, R14 ;  /* 0x0000000e0d0e7221 */ /* 0x048fe20000000000 */
[C---:B----4-:R-:W-:Y:S01]  /*0710*/  FADD R16, R13.reuse, R16 ;  /* 0x000000100d107221 */ /* 0x050fe20000000000 */
[C---:B------:R-:W-:Y:S01]  /*0720*/  FADD R10, R13.reuse, R10 ;  /* 0x0000000a0d0a7221 */ /* 0x040fe20000000000 */
[----:B------:R-:W-:Y:S01]  /*0730*/  FADD R11, R13, R18 ;  /* 0x000000120d0b7221 */ /* 0x000fe20000000000 */
[----:B------:R-:W-:Y:S01]  /*0740*/  FADD R14, -R5, R14 ;  /* 0x0000000e050e7221 */ /* 0x000fe20000000100 */
[----:B------:R-:W-:Y:S01]  /*0750*/  FADD R13, R13, R20 ;  /* 0x000000140d0d7221 */ /* 0x000fe20000000000 */
[----:B------:R-:W-:Y:S01]  /*0760*/  FADD R16, -R7, R16 ;  /* 0x0000001007107221 */ /* 0x000fe20000000100 */
[----:B------:R-:W-:-:S02]  /*0770*/  FADD R11, -R4, R11 ;  /* 0x0000000b040b7221 */ /* 0x000fc40000000100 */
[----:B------:R-:W-:Y:S01]  /*0780*/  FADD R13, -R10, R13 ;  /* 0x0000000d0a0d7221 */ /* 0x000fe20000000100 */
[C---:B------:R-:W-:Y:S01]  /*0790*/  FFMA R5, R8.reuse, R14, R5 ;  /* 0x0000000e08057223 */ /* 0x040fe20000000005 */
[----:B------:R-:W-:Y:S01]  /*07a0*/  FFMA R16, R8, R16, R7 ;  /* 0x0000001008107223 */ /* 0x000fe20000000007 */
[C---:B------:R-:W-:Y:S01]  /*07b0*/  FFMA R11, R9.reuse, R11, R4 ;  /* 0x0000000b090b7223 */ /* 0x040fe20000000004 */
[----:B------:R-:W-:Y:S02]  /*07c0*/  FFMA R10, R9, R13, R10 ;  /* 0x0000000d090a7223 */ /* 0x000fe4000000000a */
[----:B------:R-:W-:Y:S02]  /*07d0*/  FADD R16, -R5, R16 ;  /* 0x0000001005107221 */ /* 0x000fe40000000100 */
[----:B------:R-:W-:Y:S02]  /*07e0*/  FADD R10, -R11, R10 ;  /* 0x0000000a0b0a7221 */ /* 0x000fe40000000100 */
[----:B------:R-:W-:-:S02]  /*07f0*/  FFMA R16, R2, R16, R5 ;  /* 0x0000001002107223 */ /* 0x000fc40000000005 */
[----:B------:R-:W-:Y:S02]  /*0800*/  FFMA R10, R2, R10, R11 ;  /* 0x0000000a020a7223 */ /* 0x000fe4000000000b */
[----:B------:R-:W-:Y:S02]  /*0810*/  FADD R16, RZ, -R16 ;  /* 0x80000010ff107221 */ /* 0x000fe40000000000 */
[----:B------:R-:W-:Y:S02]  /*0820*/  FADD R10, RZ, -R10 ;  /* 0x8000000aff0a7221 */ /* 0x000fe40000000000 */
[----:B------:R-:W-:Y:S02]  /*0830*/  FMUL R16, R16, 1.4426950216293334961 ;  /* 0x3fb8aa3b10107820 */ /* 0x000fe40000400000 */
[----:B------:R-:W-:-:S03]  /*0840*/  FMUL R10, R10, 1.4426950216293334961 ;  /* 0x3fb8aa3b0a0a7820 */ /* 0x000fc60000400000 */
[----:B------:R-:W-:Y:S02]  /*0850*/  FSETP.GEU.AND P0, PT, R16, -126, PT ;  /* 0xc2fc00001000780b */ /* 0x000fe40003f0e000 */
[----:B------:R-:W-:-:S11]  /*0860*/  FSETP.GEU.AND P1, PT, R10, -126, PT ;  /* 0xc2fc00000a00780b */ /* 0x000fd60003f2e000 */
[----:B------:R-:W-:Y:S02]  /*0870*/  @!P0 FMUL R16, R16, 0.5 ;  /* 0x3f00000010108820 */ /* 0x000fe40000400000 */
[----:B------:R-:W-:Y:S02]  /*0880*/  @!P1 FMUL R10, R10, 0.5 ;  /* 0x3f0000000a0a9820 */ /* 0x000fe40000400000 */
[----:B------:R-:W0:Y:S08]  /*0890*/  MUFU.EX2 R2, R16 ;  /* 0x0000001000027308 */ /* 0x000e300000000800 */
[----:B------:R-:W1:Y:S01]  /*08a0*/  MUFU.EX2 R3, R10 ;  /* 0x0000000a00037308 */ /* 0x000e620000000800 */
[----:B0-----:R-:W-:-:S04]  /*08b0*/  @!P0 FMUL R2, R2, R2 ;  /* 0x0000000202028220 */ /* 0x001fc80000400000 */
[----:B------:R-:W-:Y:S01]  /*08c0*/  FADD R4, R2, 1 ;  /* 0x3f80000002047421 */ /* 0x000fe20000000000 */
[----:B-1----:R-:W-:-:S04]  /*08d0*/  @!P1 FMUL R3, R3, R3 ;  /* 0x0000000303039220 */ /* 0x002fc80000400000 */
[----:B------:R-:W-:Y:S01]  /*08e0*/  FADD R5, R3, 1 ;  /* 0x3f80000003057421 */ /* 0x000fe20000000000 */
[----:B------:R-:W-:Y:S01]  /*08f0*/  FSETP.GT.AND P0, PT, R4, 8.50705917302346158658e+37, PT ;  /* 0x7e8000000400780b */ /* 0x000fe20003f04000 */
[----:B------:R-:W0:Y:S03]  /*0900*/  LDC.64 R2, c[0x0][0x210] ;  /* 0x00008400ff027b82 */ /* 0x000e260000000a00 */
[----:B------:R-:W-:Y:S01]  /*0910*/  FSETP.GT.AND P1, PT, R5, 8.50705917302346158658e+37, PT ;  /* 0x7e8000000500780b */ /* 0x000fe20003f24000 */
[----:B------:R-:W-:-:S08]  /*0920*/  HFMA2.MMA R8, -RZ, RZ, 1.625, 0 ;  /* 0x3e800000ff087435 */ /* 0x000fd000000001ff */
[----:B------:R-:W-:-:S04]  /*0930*/  @P0 FMUL R4, R4, 0.25 ;  /* 0x3e80000004040820 */ /* 0x000fc80000400000 */
[----:B------:R-:W-:Y:S02]  /*0940*/  @P1 FMUL R5, R5, 0.25 ;  /* 0x3e80000005051820 */ /* 0x000fe40000400000 */
[----:B------:R-:W1:Y:S08]  /*0950*/  MUFU.RCP R4, R4 ;  /* 0x0000000400047308 */ /* 0x000e700000001000 */
[----:B------:R-:W2:Y:S01]  /*0960*/  MUFU.RCP R5, R5 ;  /* 0x0000000500057308 */ /* 0x000ea20000001000 */
[----:B------:R-:W-:-:S02]  /*0970*/  FSEL R7, R8, 1, P0 ;  /* 0x3f80000008077808 */ /* 0x000fc40000000000 */
[----:B------:R-:W-:Y:S01]  /*0980*/  FSEL R8, R8, 1, P1 ;  /* 0x3f80000008087808 */ /* 0x000fe20000800000 */
[----:B0-----:R-:W-:-:S04]  /*0990*/  IMAD.WIDE R2, R0, 0x4, R2 ;  /* 0x0000000400027825 */ /* 0x001fc800078e0202 */
[----:B-1----:R-:W-:Y:S01]  /*09a0*/  FMUL R6, R4, R7 ;  /* 0x0000000704067220 */ /* 0x002fe20000400000 */
[----:B--2---:R-:W-:-:S05]  /*09b0*/  FMUL R7, R5, R8 ;  /* 0x0000000805077220 */ /* 0x004fca0000400000 */
[----:B------:R-:W-:Y:S01]  /*09c0*/  STG.E.64 desc[UR4][R2.64], R6 ;  /* 0x0000000602007986 */ /* 0x000fe2000c101b04 */
[----:B------:R-:W-:Y:S05]  /*09d0*/  EXIT ;  /* 0x000000000000794d */ /* 0x000fea0003800000 */
.L_x_0:
[----:B------:R-:W-:-:S00]  /*09e0*/  BRA `(.L_x_0) ;  /* 0xfffffffc00fc7947 */ /* 0x000fc0000383ffff */
[----:B------:R-:W-:-:S00]  /*09f0*/  NOP ;  /* 0x0000000000007918 */ /* 0x000fc00000000000 */
        /* <DEDUP_REMOVED lines=8> */
.L_x_1:


//--------------------- .nv.constant0.triton_poi_fused__unsafe_index_add_convolution_mul_sigmoid_sub_138 --------------------------
	.section	.nv.constant0.triton_poi_fused__unsafe_index_add_convolution_mul_sigmoid_sub_138,"a",@progbits
	.sectionflags	@""
	.align	4
.nv.constant0.triton_poi_fused__unsafe_index_add_convolution_mul_sigmoid_sub_138:
	.zero		604
